	.headerflags	@"EF_CUDA_TEXMODE_UNIFIED EF_CUDA_64BIT_ADDRESS EF_CUDA_ACCELERATORS EF_CUDA_SM90 EF_CUDA_VIRTUAL_SM(EF_CUDA_SM90)"
	.elftype	@"ET_EXEC"


//--------------------- .nv.info                  --------------------------
	.section	.nv.info,"",@"SHT_CUDA_INFO"
	.align	4


	//----- nvinfo : EIATTR_REGCOUNT
	.align		4
        /*0000*/ 	.byte	0x04, 0x2f
        /*0002*/ 	.short	(.L_3 - .L_2)
	.align		4
.L_2:
        /*0004*/ 	.word	index@(triton_poi_fused__native_batch_norm_legit_no_training_relu_1)
        /*0008*/ 	.word	0x00000020


	//----- nvinfo : EIATTR_MIN_STACK_SIZE
	.align		4
.L_3:
        /*000c*/ 	.byte	0x04, 0x12
        /*000e*/ 	.short	(.L_5 - .L_4)
	.align		4
.L_4:
        /*0010*/ 	.word	index@(triton_poi_fused__native_batch_norm_legit_no_training_relu_1)
        /*0014*/ 	.word	0x00000000


	//----- nvinfo : EIATTR_FRAME_SIZE
	.align		4
.L_5:
        /*0018*/ 	.byte	0x04, 0x11
        /*001a*/ 	.short	(.L_7 - .L_6)
	.align		4
.L_6:
        /*001c*/ 	.word	index@(triton_poi_fused__native_batch_norm_legit_no_training_relu_1)
        /*0020*/ 	.word	0x00000000


	//----- nvinfo : EIATTR_MIN_STACK_SIZE
	.align		4
.L_7:
        /*0024*/ 	.byte	0x04, 0x12
        /*0026*/ 	.short	(.L_9 - .L_8)
	.align		4
.L_8:
        /*0028*/ 	.word	index@(triton_poi_fused__native_batch_norm_legit_no_training_relu_1)
        /*002c*/ 	.word	0x00000000
.L_9:


//--------------------- .nv.info.triton_poi_fused__native_batch_norm_legit_no_training_relu_1 --------------------------
	.section	.nv.info.triton_poi_fused__native_batch_norm_legit_no_training_relu_1,"",@"SHT_CUDA_INFO"
	.sectionflags	@""
	.align	4


	//----- nvinfo : EIATTR_CUDA_API_VERSION
	.align		4
        /*0000*/ 	.byte	0x04, 0x37
        /*0002*/ 	.short	(.L_11 - .L_10)
.L_10:
        /*0004*/ 	.word	0x0000007c


	//----- nvinfo : EIATTR_KPARAM_INFO
	.align		4
.L_11:
        /*0008*/ 	.byte	0x04, 0x17
        /*000a*/ 	.short	(.L_13 - .L_12)
.L_12:
        /*000c*/ 	.word	0x00000000
        /*0010*/ 	.short	0x0006
        /*0012*/ 	.short	0x0030
        /*0014*/ 	.byte	0x00, 0xf0, 0x11, 0x00


	//----- nvinfo : EIATTR_KPARAM_INFO
	.align		4
.L_13:
        /*0018*/ 	.byte	0x04, 0x17
        /*001a*/ 	.short	(.L_15 - .L_14)
.L_14:
        /*001c*/ 	.word	0x00000000
        /*0020*/ 	.short	0x0005
        /*0022*/ 	.short	0x0028
        /*0024*/ 	.byte	0x00, 0xf4, 0x21, 0x00


	//----- nvinfo : EIATTR_KPARAM_INFO
	.align		4
.L_15:
        /*0028*/ 	.byte	0x04, 0x17
        /*002a*/ 	.short	(.L_17 - .L_16)
.L_16:
        /*002c*/ 	.word	0x00000000
        /*0030*/ 	.short	0x0004
        /*0032*/ 	.short	0x0020
        /*0034*/ 	.byte	0x00, 0xf4, 0x21, 0x00


	//----- nvinfo : EIATTR_KPARAM_INFO
	.align		4
.L_17:
        /*0038*/ 	.byte	0x04, 0x17
        /*003a*/ 	.short	(.L_19 - .L_18)
.L_18:
        /*003c*/ 	.word	0x00000000
        /*0040*/ 	.short	0x0003
        /*0042*/ 	.short	0x0018
        /*0044*/ 	.byte	0x00, 0xf4, 0x21, 0x00


	//----- nvinfo : EIATTR_KPARAM_INFO
	.align		4
.L_19:
        /*0048*/ 	.byte	0x04, 0x17
        /*004a*/ 	.short	(.L_21 - .L_20)
.L_20:
        /*004c*/ 	.word	0x00000000
        /*0050*/ 	.short	0x0002
        /*0052*/ 	.short	0x0010
        /*0054*/ 	.byte	0x00, 0xf4, 0x21, 0x00


	//----- nvinfo : EIATTR_KPARAM_INFO
	.align		4
.L_21:
        /*0058*/ 	.byte	0x04, 0x17
        /*005a*/ 	.short	(.L_23 - .L_22)
.L_22:
        /*005c*/ 	.word	0x00000000
        /*0060*/ 	.short	0x0001
        /*0062*/ 	.short	0x0008
        /*0064*/ 	.byte	0x00, 0xf4, 0x21, 0x00


	//----- nvinfo : EIATTR_KPARAM_INFO
	.align		4
.L_23:
        /*0068*/ 	.byte	0x04, 0x17
        /*006a*/ 	.short	(.L_25 - .L_24)
.L_24:
        /*006c*/ 	.word	0x00000000
        /*0070*/ 	.short	0x0000
        /*0072*/ 	.short	0x0000
        /*0074*/ 	.byte	0x00, 0xf4, 0x21, 0x00


	//----- nvinfo : EIATTR_SPARSE_MMA_MASK
	.align		4
.L_25:
        /*0078*/ 	.byte	0x03, 0x50
        /*007a*/ 	.short	0x0000


	//----- nvinfo : EIATTR_MAXREG_COUNT
	.align		4
        /*007c*/ 	.byte	0x03, 0x1b
        /*007e*/ 	.short	0x00ff


	//----- nvinfo : EIATTR_EXIT_INSTR_OFFSETS
	.align		4
        /*0080*/ 	.byte	0x04, 0x1c
        /*0082*/ 	.short	(.L_27 - .L_26)


	//   ....[0]....
.L_26:
        /*0084*/ 	.word	0x000006c0


	//----- nvinfo : EIATTR_REQNTID
	.align		4
.L_27:
        /*0088*/ 	.byte	0x04, 0x10
        /*008a*/ 	.short	(.L_29 - .L_28)
.L_28:
        /*008c*/ 	.word	0x00000080
        /*0090*/ 	.word	0x00000001
        /*0094*/ 	.word	0x00000001


	//----- nvinfo : EIATTR_CBANK_PARAM_SIZE
	.align		4
.L_29:
        /*0098*/ 	.byte	0x03, 0x19
        /*009a*/ 	.short	0x0034


	//----- nvinfo : EIATTR_PARAM_CBANK
	.align		4
        /*009c*/ 	.byte	0x04, 0x0a
        /*009e*/ 	.short	(.L_31 - .L_30)
	.align		4
.L_30:
        /*00a0*/ 	.word	index@(.nv.constant0.triton_poi_fused__native_batch_norm_legit_no_training_relu_1)
        /*00a4*/ 	.short	0x0210
        /*00a6*/ 	.short	0x0034


	//----- nvinfo : EIATTR_SW_WAR
	.align		4
.L_31:
        /*00a8*/ 	.byte	0x04, 0x36
        /*00aa*/ 	.short	(.L_33 - .L_32)
.L_32:
        /*00ac*/ 	.word	0x00000008
.L_33:


//--------------------- .nv.callgraph             --------------------------
	.section	.nv.callgraph,"",@"SHT_CUDA_CALLGRAPH"
	.align	4
	.sectionentsize	8
	.align		4
        /*0000*/ 	.word	0x00000000
	.align		4
        /*0004*/ 	.word	0xffffffff
	.align		4
        /*0008*/ 	.word	0x00000000
	.align		4
        /*000c*/ 	.word	0xfffffffe
	.align		4
        /*0010*/ 	.word	0x00000000
	.align		4
        /*0014*/ 	.word	0xfffffffd
	.align		4
        /*0018*/ 	.word	0x00000000
	.align		4
        /*001c*/ 	.word	0xfffffffc


//--------------------- .nv.constant4             --------------------------
	.section	.nv.constant4,"a",@progbits
	.align	8
	.align		8
.nv.constant4:
        /*0000*/ 	.dword	_$_str
	.align		8
        /*0008*/ 	.dword	_$_str_$_2


//--------------------- .text.triton_poi_fused__native_batch_norm_legit_no_training_relu_1 --------------------------
	.section	.text.triton_poi_fused__native_batch_norm_legit_no_training_relu_1,"ax",@progbits
	.align	128
        .global         triton_poi_fused__native_batch_norm_legit_no_training_relu_1
        .type           triton_poi_fused__native_batch_norm_legit_no_training_relu_1,@function
        .size           triton_poi_fused__native_batch_norm_legit_no_training_relu_1,(.L_x_1 - triton_poi_fused__native_batch_norm_legit_no_training_relu_1)
        .other          triton_poi_fused__native_batch_norm_legit_no_training_relu_1,@"STO_CUDA_ENTRY STV_DEFAULT"
triton_poi_fused__native_batch_norm_legit_no_training_relu_1:
.text.triton_poi_fused__native_batch_norm_legit_no_training_relu_1:
[----:B------:R-:W-:Y:S01]  /*0000*/  LDC R1, c[0x0][0x28] ;  /* 0x00000a00ff017b82 */ /* 0x000fe20000000800 */
[----:B------:R-:W1:Y:S01]  /*0010*/  S2R R0, SR_TID.X ;  /* 0x0000000000007919 */ /* 0x000e620000002100 */
[----:B------:R-:W-:-:S06]  /*0020*/  ULDC.64 UR4, c[0x0][0x208] ;  /* 0x0000820000047ab9 */ /* 0x000fcc0000000a00 */
[----:B------:R-:W2:Y:S01]  /*0030*/  LDC.64 R16, c[0x0][0x218] ;  /* 0x00008600ff107b82 */ /* 0x000ea20000000a00 */
[----:B------:R-:W3:Y:S07]  /*0040*/  S2R R3, SR_CTAID.X ;  /* 0x0000000000037919 */ /* 0x000eee0000002500 */
[----:B------:R-:W4:Y:S08]  /*0050*/  LDC.64 R14, c[0x0][0x210] ;  /* 0x00008400ff0e7b82 */ /* 0x000f300000000a00 */
[----:B------:R-:W5:Y:S01]  /*0060*/  LDC.64 R12, c[0x0][0x230] ;  /* 0x00008c00ff0c7b82 */ /* 0x000f620000000a00 */
[----:B-1----:R-:W-:-:S02]  /*0070*/  SHF.L.U32 R0, R0, 0x2, RZ ;  /* 0x0000000200007819 */ /* 0x002fc400000006ff */
[----:B---3--:R-:W-:Y:S02]  /*0080*/  SHF.R.S32.HI R5, RZ, 0x15, R3 ;  /* 0x00000015ff057819 */ /* 0x008fe40000011403 */
[----:B------:R-:W-:Y:S02]  /*0090*/  LOP3.LUT R0, R0, 0x1fc, RZ, 0xc0, !PT ;  /* 0x000001fc00007812 */ /* 0x000fe400078ec0ff */
[----:B------:R-:W-:Y:S02]  /*00a0*/  SGXT R5, R5, 0x1 ;  /* 0x000000010505781a */ /* 0x000fe40000000200 */
[----:B------:R-:W-:Y:S02]  /*00b0*/  LEA R18, R3, R0, 0xa ;  /* 0x0000000003127211 */ /* 0x000fe400078e50ff */
[----:B------:R-:W1:Y:S02]  /*00c0*/  LDC.64 R2, c[0x0][0x220] ;  /* 0x00008800ff027b82 */ /* 0x000e640000000a00 */
[----:B------:R-:W-:-:S04]  /*00d0*/  LEA.HI R5, R5, R18, RZ, 0x8 ;  /* 0x0000001205057211 */ /* 0x000fc800078f40ff */
[----:B------:R-:W-:Y:S02]  /*00e0*/  SHF.R.S32.HI R23, RZ, 0x8, R5 ;  /* 0x00000008ff177819 */ /* 0x000fe40000011405 */
[----:B------:R-:W-:Y:S02]  /*00f0*/  IADD3 R5, R5, 0x200, RZ ;  /* 0x0000020005057810 */ /* 0x000fe40007ffe0ff */
[----:B------:R-:W-:Y:S02]  /*0100*/  LEA.HI R0, R23, R23, RZ, 0x7 ;  /* 0x0000001717007211 */ /* 0x000fe400078f38ff */
[----:B------:R-:W-:Y:S02]  /*0110*/  SHF.R.S32.HI R5, RZ, 0x8, R5 ;  /* 0x00000008ff057819 */ /* 0x000fe40000011405 */
[----:B------:R-:W-:Y:S02]  /*0120*/  LOP3.LUT R0, R0, 0xffffff80, RZ, 0xc0, !PT ;  /* 0xffffff8000007812 */ /* 0x000fe400078ec0ff */
[----:B------:R-:W-:-:S02]  /*0130*/  LEA.HI R4, R5, R5, RZ, 0x7 ;  /* 0x0000000505047211 */ /* 0x000fc400078f38ff */
[----:B------:R-:W-:Y:S02]  /*0140*/  IADD3 R23, R23, -R0, RZ ;  /* 0x8000000017177210 */ /* 0x000fe40007ffe0ff */
[----:B------:R-:W-:-:S04]  /*0150*/  LOP3.LUT R4, R4, 0xffffff80, RZ, 0xc0, !PT ;  /* 0xffffff8004047812 */ /* 0x000fc800078ec0ff */
[----:B------:R-:W-:Y:S01]  /*0160*/  IADD3 R19, R5, -R4, RZ ;  /* 0x8000000405137210 */ /* 0x000fe20007ffe0ff */
[----:B-1----:R-:W-:-:S04]  /*0170*/  IMAD.WIDE R8, R23, 0x4, R2 ;  /* 0x0000000417087825 */ /* 0x002fc800078e0202 */
[----:B------:R-:W-:Y:S01]  /*0180*/  IMAD.WIDE R10, R19, 0x4, R2 ;  /* 0x00000004130a7825 */ /* 0x000fe200078e0202 */
[----:B------:R-:W3:Y:S01]  /*0190*/  LDG.E.EL R20, desc[UR4][R8.64] ;  /* 0x0000000408147981 */ /* 0x000ee2000c2e1900 */
[----:B------:R-:W1:Y:S03]  /*01a0*/  LDC.64 R2, c[0x0][0x228] ;  /* 0x00008a00ff027b82 */ /* 0x000e660000000a00 */
[----:B------:R-:W3:Y:S01]  /*01b0*/  LDG.E.EL R21, desc[UR4][R10.64] ;  /* 0x000000040a157981 */ /* 0x000ee2000c2e1900 */
[----:B--2---:R-:W-:-:S04]  /*01c0*/  IMAD.WIDE R26, R23, 0x4, R16 ;  /* 0x00000004171a7825 */ /* 0x004fc800078e0210 */
[----:B----4-:R-:W-:Y:S01]  /*01d0*/  IMAD.WIDE R14, R18, 0x4, R14 ;  /* 0x00000004120e7825 */ /* 0x010fe200078e020e */
[----:B------:R-:W2:Y:S04]  /*01e0*/  LDG.E.EL R0, desc[UR4][R26.64] ;  /* 0x000000041a007981 */ /* 0x000ea8000c2e1900 */
[----:B------:R-:W2:Y:S01]  /*01f0*/  LDG.E.128 R4, desc[UR4][R14.64] ;  /* 0x000000040e047981 */ /* 0x000ea2000c1e1d00 */
[----:B------:R-:W-:-:S03]  /*0200*/  IMAD.WIDE R16, R19, 0x4, R16 ;  /* 0x0000000413107825 */ /* 0x000fc600078e0210 */
[----:B------:R-:W4:Y:S04]  /*0210*/  LDG.E.128 R8, desc[UR4][R14.64+0x800] ;  /* 0x000800040e087981 */ /* 0x000f28000c1e1d00 */
[----:B------:R-:W4:Y:S01]  /*0220*/  LDG.E.EL R16, desc[UR4][R16.64] ;  /* 0x0000000410107981 */ /* 0x000f22000c2e1900 */
[----:B01----:R-:W-:-:S04]  /*0230*/  IMAD.WIDE R24, R23, 0x4, R2 ;  /* 0x0000000417187825 */ /* 0x003fc800078e0202 */
[----:B-----5:R-:W-:Y:S02]  /*0240*/  IMAD.WIDE R22, R23, 0x4, R12 ;  /* 0x0000000417167825 */ /* 0x020fe400078e020c */
[----:B------:R-:W5:Y:S04]  /*0250*/  LDG.E.EL R24, desc[UR4][R24.64] ;  /* 0x0000000418187981 */ /* 0x000f68000c2e1900 */
[----:B------:R-:W5:Y:S01]  /*0260*/  LDG.E.EL R23, desc[UR4][R22.64] ;  /* 0x0000000416177981 */ /* 0x000f62000c2e1900 */
[----:B------:R-:W-:-:S04]  /*0270*/  IMAD.WIDE R2, R19, 0x4, R2 ;  /* 0x0000000413027825 */ /* 0x000fc800078e0202 */
[----:B------:R-:W-:Y:S02]  /*0280*/  IMAD.WIDE R28, R19, 0x4, R12 ;  /* 0x00000004131c7825 */ /* 0x000fe400078e020c */
[----:B------:R0:W4:Y:S04]  /*0290*/  LDG.E.EL R12, desc[UR4][R2.64] ;  /* 0x00000004020c7981 */ /* 0x000128000c2e1900 */
[----:B------:R-:W4:Y:S01]  /*02a0*/  LDG.E.EL R13, desc[UR4][R28.64] ;  /* 0x000000041c0d7981 */ /* 0x000f22000c2e1900 */
[----:B0-----:R-:W-:Y:S01]  /*02b0*/  HFMA2.MMA R3, -RZ, RZ, 1.625, 0 ;  /* 0x3e800000ff037435 */ /* 0x001fe200000001ff */
[----:B---3--:R-:W-:-:S04]  /*02c0*/  FADD R20, R20, 9.9999997473787516356e-06 ;  /* 0x3727c5ac14147421 */ /* 0x008fc80000000000 */
[----:B------:R-:W0:Y:S01]  /*02d0*/  MUFU.SQRT R19, R20 ;  /* 0x0000001400137308 */ /* 0x000e220000002000 */
[----:B------:R-:W-:-:S07]  /*02e0*/  FADD R21, R21, 9.9999997473787516356e-06 ;  /* 0x3727c5ac15157421 */ /* 0x000fce0000000000 */
[----:B------:R-:W1:Y:S01]  /*02f0*/  MUFU.SQRT R25, R21 ;  /* 0x0000001500197308 */ /* 0x000e620000002000 */
[C---:B0-----:R-:W-:Y:S02]  /*0300*/  FSETP.GT.AND P0, PT, R19.reuse, 8.50705917302346158658e+37, PT ;  /* 0x7e8000001300780b */ /* 0x041fe40003f04000 */
[----:B------:R-:W-:Y:S02]  /*0310*/  FSETP.GEU.AND P2, PT, R19, 1.175494350822287508e-38, PT ;  /* 0x008000001300780b */ /* 0x000fe40003f4e000 */
[C---:B-1----:R-:W-:Y:S02]  /*0320*/  FSETP.GT.AND P1, PT, R25.reuse, 8.50705917302346158658e+37, PT ;  /* 0x7e8000001900780b */ /* 0x042fe40003f24000 */
[----:B------:R-:W-:-:S07]  /*0330*/  FSETP.GEU.AND P3, PT, R25, 1.175494350822287508e-38, PT ;  /* 0x008000001900780b */ /* 0x000fce0003f6e000 */
[----:B------:R-:W-:-:S04]  /*0340*/  @P0 FMUL R19, R19, 0.25 ;  /* 0x3e80000013130820 */ /* 0x000fc80000400000 */
[----:B------:R-:W-:Y:S01]  /*0350*/  @!P2 FMUL R19, R19, 16777216 ;  /* 0x4b8000001313a820 */ /* 0x000fe20000400000 */
[----:B------:R-:W-:-:S05]  /*0360*/  @P1 FMUL R25, R25, 0.25 ;  /* 0x3e80000019191820 */ /* 0x000fca0000400000 */
[----:B------:R-:W0:Y:S01]  /*0370*/  MUFU.RCP R19, R19 ;  /* 0x0000001300137308 */ /* 0x000e220000001000 */
[----:B------:R-:W-:Y:S01]  /*0380*/  @!P3 FMUL R25, R25, 16777216 ;  /* 0x4b8000001919b820 */ /* 0x000fe20000400000 */
[----:B------:R-:W-:-:S06]  /*0390*/  FSEL R2, R3, 1, P0 ;  /* 0x3f80000003027808 */ /* 0x000fcc0000000000 */
[----:B------:R-:W1:Y:S01]  /*03a0*/  MUFU.RCP R14, R25 ;  /* 0x00000019000e7308 */ /* 0x000e620000001000 */
[----:B------:R-:W-:Y:S01]  /*03b0*/  FSEL R3, R3, 1, P1 ;  /* 0x3f80000003037808 */ /* 0x000fe20000800000 */
[----:B------:R-:W-:Y:S01]  /*03c0*/  @!P2 FMUL R2, R2, 16777216 ;  /* 0x4b8000000202a820 */ /* 0x000fe20000400000 */
[----:B--2---:R-:W-:-:S03]  /*03d0*/  FADD R4, R4, -R0 ;  /* 0x8000000004047221 */ /* 0x004fc60000000000 */
[----:B------:R-:W-:Y:S01]  /*03e0*/  @!P3 FMUL R3, R3, 16777216 ;  /* 0x4b8000000303b820 */ /* 0x000fe20000400000 */
[----:B0-----:R-:W-:Y:S01]  /*03f0*/  FMUL R15, R19, R2 ;  /* 0x00000002130f7220 */ /* 0x001fe20000400000 */
[--C-:B------:R-:W-:Y:S01]  /*0400*/  FADD R20, R5, -R0.reuse ;  /* 0x8000000005147221 */ /* 0x100fe20000000000 */
[--C-:B------:R-:W-:Y:S01]  /*0410*/  FADD R6, R6, -R0.reuse ;  /* 0x8000000006067221 */ /* 0x100fe20000000000 */
[----:B------:R-:W-:Y:S01]  /*0420*/  FADD R0, R7, -R0 ;  /* 0x8000000007007221 */ /* 0x000fe20000000000 */
[C---:B------:R-:W-:Y:S01]  /*0430*/  FMUL R5, R15.reuse, R4 ;  /* 0x000000040f057220 */ /* 0x040fe20000400000 */
[C---:B------:R-:W-:Y:S01]  /*0440*/  FMUL R4, R15.reuse, R20 ;  /* 0x000000140f047220 */ /* 0x040fe20000400000 */
[----:B-1----:R-:W-:Y:S02]  /*0450*/  FMUL R14, R14, R3 ;  /* 0x000000030e0e7220 */ /* 0x002fe40000400000 */
[----:B------:R-:W0:Y:S01]  /*0460*/  LDC.64 R2, c[0x0][0x238] ;  /* 0x00008e00ff027b82 */ /* 0x000e220000000a00 */
[C---:B------:R-:W-:Y:S01]  /*0470*/  FMUL R20, R15.reuse, R6 ;  /* 0x000000060f147220 */ /* 0x040fe20000400000 */
[----:B------:R-:W-:Y:S01]  /*0480*/  FMUL R6, R15, R0 ;  /* 0x000000000f067220 */ /* 0x000fe20000400000 */
[--C-:B----4-:R-:W-:Y:S01]  /*0490*/  FADD R7, R8, -R16.reuse ;  /* 0x8000001008077221 */ /* 0x110fe20000000000 */
[--C-:B------:R-:W-:Y:S01]  /*04a0*/  FADD R9, R9, -R16.reuse ;  /* 0x8000001009097221 */ /* 0x100fe20000000000 */
[--C-:B------:R-:W-:Y:S01]  /*04b0*/  FADD R15, R10, -R16.reuse ;  /* 0x800000100a0f7221 */ /* 0x100fe20000000000 */
[C-C-:B-----5:R-:W-:Y:S01]  /*04c0*/  FFMA R0, R24.reuse, R5, R23.reuse ;  /* 0x0000000518007223 */ /* 0x160fe20000000017 */
[----:B------:R-:W-:Y:S01]  /*04d0*/  FADD R11, R11, -R16 ;  /* 0x800000100b0b7221 */ /* 0x000fe20000000000 */
[C-C-:B------:R-:W-:Y:S01]  /*04e0*/  FFMA R4, R24.reuse, R4, R23.reuse ;  /* 0x0000000418047223 */ /* 0x140fe20000000017 */
[C-C-:B------:R-:W-:Y:S01]  /*04f0*/  FFMA R5, R24.reuse, R20, R23.reuse ;  /* 0x0000001418057223 */ /* 0x140fe20000000017 */
[----:B------:R-:W-:Y:S01]  /*0500*/  FFMA R23, R24, R6, R23 ;  /* 0x0000000618177223 */ /* 0x000fe20000000017 */
[C---:B------:R-:W-:Y:S01]  /*0510*/  FMUL R7, R14.reuse, R7 ;  /* 0x000000070e077220 */ /* 0x040fe20000400000 */
[C---:B------:R-:W-:Y:S01]  /*0520*/  FMUL R8, R14.reuse, R9 ;  /* 0x000000090e087220 */ /* 0x040fe20000400000 */
[C---:B------:R-:W-:Y:S01]  /*0530*/  FMUL R6, R14.reuse, R15 ;  /* 0x0000000f0e067220 */ /* 0x040fe20000400000 */
[----:B------:R-:W-:Y:S01]  /*0540*/  FMUL R14, R14, R11 ;  /* 0x0000000b0e0e7220 */ /* 0x000fe20000400000 */
[C-C-:B------:R-:W-:Y:S01]  /*0550*/  FFMA R9, R12.reuse, R7, R13.reuse ;  /* 0x000000070c097223 */ /* 0x140fe2000000000d */
[C-C-:B------:R-:W-:Y:S01]  /*0560*/  FFMA R8, R12.reuse, R8, R13.reuse ;  /* 0x000000080c087223 */ /* 0x140fe2000000000d */
[C-C-:B------:R-:W-:Y:S01]  /*0570*/  FFMA R10, R12.reuse, R6, R13.reuse ;  /* 0x000000060c0a7223 */ /* 0x140fe2000000000d */
[----:B------:R-:W-:Y:S01]  /*0580*/  FFMA R14, R12, R14, R13 ;  /* 0x0000000e0c0e7223 */ /* 0x000fe2000000000d */
[----:B------:R-:W-:-:S02]  /*0590*/  FSETP.GEU.AND P6, PT, R23, RZ, PT ;  /* 0x000000ff1700720b */ /* 0x000fc40003fce000 */
[----:B------:R-:W-:Y:S02]  /*05a0*/  FSETP.GEU.AND P0, PT, R5, RZ, PT ;  /* 0x000000ff0500720b */ /* 0x000fe40003f0e000 */
[----:B------:R-:W-:Y:S02]  /*05b0*/  FSETP.GEU.AND P1, PT, R4, RZ, PT ;  /* 0x000000ff0400720b */ /* 0x000fe40003f2e000 */
[----:B------:R-:W-:Y:S02]  /*05c0*/  FSETP.GEU.AND P3, PT, R14, RZ, PT ;  /* 0x000000ff0e00720b */ /* 0x000fe40003f6e000 */
[----:B------:R-:W-:Y:S02]  /*05d0*/  SEL R7, R23, RZ, P6 ;  /* 0x000000ff17077207 */ /* 0x000fe40003000000 */
[----:B------:R-:W-:Y:S02]  /*05e0*/  FSETP.GEU.AND P2, PT, R0, RZ, PT ;  /* 0x000000ff0000720b */ /* 0x000fe40003f4e000 */
[----:B------:R-:W-:-:S02]  /*05f0*/  FSETP.GEU.AND P4, PT, R10, RZ, PT ;  /* 0x000000ff0a00720b */ /* 0x000fc40003f8e000 */
[----:B------:R-:W-:Y:S02]  /*0600*/  FSETP.GEU.AND P5, PT, R9, RZ, PT ;  /* 0x000000ff0900720b */ /* 0x000fe40003fae000 */
[----:B------:R-:W-:Y:S02]  /*0610*/  FSETP.GEU.AND P6, PT, R8, RZ, PT ;  /* 0x000000ff0800720b */ /* 0x000fe40003fce000 */
[----:B------:R-:W-:Y:S01]  /*0620*/  SEL R6, R5, RZ, P0 ;  /* 0x000000ff05067207 */ /* 0x000fe20000000000 */
[----:B0-----:R-:W-:Y:S01]  /*0630*/  IMAD.WIDE R2, R18, 0x4, R2 ;  /* 0x0000000412027825 */ /* 0x001fe200078e0202 */
[----:B------:R-:W-:Y:S02]  /*0640*/  SEL R5, R4, RZ, P1 ;  /* 0x000000ff04057207 */ /* 0x000fe40000800000 */
[----:B------:R-:W-:Y:S02]  /*0650*/  SEL R15, R14, RZ, P3 ;  /* 0x000000ff0e0f7207 */ /* 0x000fe40001800000 */
[----:B------:R-:W-:-:S02]  /*0660*/  SEL R4, R0, RZ, P2 ;  /* 0x000000ff00047207 */ /* 0x000fc40001000000 */
[----:B------:R-:W-:Y:S02]  /*0670*/  SEL R14, R10, RZ, P4 ;  /* 0x000000ff0a0e7207 */ /* 0x000fe40002000000 */
[----:B------:R-:W-:Y:S02]  /*0680*/  SEL R12, R9, RZ, P5 ;  /* 0x000000ff090c7207 */ /* 0x000fe40002800000 */
[----:B------:R-:W-:Y:S01]  /*0690*/  SEL R13, R8, RZ, P6 ;  /* 0x000000ff080d7207 */ /* 0x000fe20003000000 */
[----:B------:R-:W-:Y:S04]  /*06a0*/  STG.E.128 desc[UR4][R2.64], R4 ;  /* 0x0000000402007986 */ /* 0x000fe8000c101d04 */
[----:B------:R-:W-:Y:S01]  /*06b0*/  STG.E.128 desc[UR4][R2.64+0x800], R12 ;  /* 0x0008000c02007986 */ /* 0x000fe2000c101d04 */
[----:B------:R-:W-:Y:S05]  /*06c0*/  EXIT ;  /* 0x000000000000794d */ /* 0x000fea0003800000 */
.L_x_0:
[----:B------:R-:W-:-:S00]  /*06d0*/  BRA `(.L_x_0) ;  /* 0xfffffffc00fc7947 */ /* 0x000fc0000383ffff */
[----:B------:R-:W-:-:S00]  /*06e0*/  NOP ;  /* 0x0000000000007918 */ /* 0x000fc00000000000 */
        /* <DEDUP_REMOVED lines=9> */
.L_x_1:


//--------------------- .nv.global.init           --------------------------
	.section	.nv.global.init,"aw",@progbits
.nv.global.init:
	.type		_$_str,@object
	.size		_$_str,(_$_str_$_2 - _$_str)
_$_str:
        /*0000*/ 	.byte	0x5f, 0x5f, 0x43, 0x55, 0x44, 0x41, 0x5f, 0x46, 0x54, 0x5a, 0x00
	.type		_$_str_$_2,@object
	.size		_$_str_$_2,(.L_1 - _$_str_$_2)
_$_str_$_2:
        /*000b*/ 	.byte	0x5f, 0x5f, 0x43, 0x55, 0x44, 0x41, 0x5f, 0x50, 0x52, 0x45, 0x43, 0x5f, 0x53, 0x51, 0x52, 0x54
        /*001b*/ 	.byte	0x00
.L_1:


//--------------------- .nv.constant0.triton_poi_fused__native_batch_norm_legit_no_training_relu_1 --------------------------
	.section	.nv.constant0.triton_poi_fused__native_batch_norm_legit_no_training_relu_1,"a",@progbits
	.sectionflags	@""
	.align	4
.nv.constant0.triton_poi_fused__native_batch_norm_legit_no_training_relu_1:
	.zero		580
